//
// Generated by NVIDIA NVVM Compiler
//
// Compiler Build ID: CL-36424714
// Cuda compilation tools, release 13.0, V13.0.88
// Based on NVVM 20.0.0
//

.version 9.0
.target sm_100
.address_size 64

	// .globl	_Z3fftPf
// _ZZ25execute_8point_fft_sharedPfE1S has been demoted

.visible .entry _Z3fftPf(
	.param .u64 .ptr .align 1 _Z3fftPf_param_0
)
{
	.reg .b32 	%r<6>;
	.reg .b32 	%f<91>;
	.reg .b64 	%rd<5>;
	// demoted variable
	.shared .align 4 .b8 _ZZ25execute_8point_fft_sharedPfE1S[64];
	ld.param.u64 	%rd1, [_Z3fftPf_param_0];
	cvta.to.global.u64 	%rd2, %rd1;
	mov.u32 	%r1, %tid.x;
	shl.b32 	%r2, %r1, 4;
	mul.wide.u32 	%rd3, %r2, 4;
	add.s64 	%rd4, %rd2, %rd3;
	ld.global.f32 	%f1, [%rd4];
	shl.b32 	%r3, %r1, 6;
	mov.u32 	%r4, _ZZ25execute_8point_fft_sharedPfE1S;
	add.s32 	%r5, %r4, %r3;
	st.shared.f32 	[%r5], %f1;
	ld.global.f32 	%f2, [%rd4+4];
	st.shared.f32 	[%r5+4], %f2;
	ld.global.f32 	%f3, [%rd4+8];
	st.shared.f32 	[%r5+8], %f3;
	ld.global.f32 	%f4, [%rd4+12];
	st.shared.f32 	[%r5+12], %f4;
	ld.global.f32 	%f5, [%rd4+16];
	st.shared.f32 	[%r5+16], %f5;
	ld.global.f32 	%f6, [%rd4+20];
	st.shared.f32 	[%r5+20], %f6;
	ld.global.f32 	%f7, [%rd4+24];
	st.shared.f32 	[%r5+24], %f7;
	ld.global.f32 	%f8, [%rd4+28];
	st.shared.f32 	[%r5+28], %f8;
	ld.global.f32 	%f9, [%rd4+32];
	st.shared.f32 	[%r5+32], %f9;
	ld.global.f32 	%f10, [%rd4+36];
	st.shared.f32 	[%r5+36], %f10;
	ld.global.f32 	%f11, [%rd4+40];
	st.shared.f32 	[%r5+40], %f11;
	ld.global.f32 	%f12, [%rd4+44];
	st.shared.f32 	[%r5+44], %f12;
	ld.global.f32 	%f13, [%rd4+48];
	st.shared.f32 	[%r5+48], %f13;
	ld.global.f32 	%f14, [%rd4+52];
	st.shared.f32 	[%r5+52], %f14;
	ld.global.f32 	%f15, [%rd4+56];
	st.shared.f32 	[%r5+56], %f15;
	ld.global.f32 	%f16, [%rd4+60];
	st.shared.f32 	[%r5+60], %f16;
	ld.global.f32 	%f17, [%rd4+64];
	st.shared.f32 	[%r5+64], %f17;
	ld.shared.f32 	%f18, [_ZZ25execute_8point_fft_sharedPfE1S];
	ld.shared.f32 	%f19, [_ZZ25execute_8point_fft_sharedPfE1S+32];
	add.f32 	%f20, %f18, %f19;
	ld.shared.f32 	%f21, [_ZZ25execute_8point_fft_sharedPfE1S+4];
	ld.shared.f32 	%f22, [_ZZ25execute_8point_fft_sharedPfE1S+36];
	add.f32 	%f23, %f21, %f22;
	sub.f32 	%f24, %f18, %f19;
	sub.f32 	%f25, %f21, %f22;
	ld.shared.f32 	%f26, [_ZZ25execute_8point_fft_sharedPfE1S+8];
	ld.shared.f32 	%f27, [_ZZ25execute_8point_fft_sharedPfE1S+40];
	add.f32 	%f28, %f26, %f27;
	ld.shared.f32 	%f29, [_ZZ25execute_8point_fft_sharedPfE1S+12];
	ld.shared.f32 	%f30, [_ZZ25execute_8point_fft_sharedPfE1S+44];
	add.f32 	%f31, %f29, %f30;
	sub.f32 	%f32, %f26, %f27;
	sub.f32 	%f33, %f29, %f30;
	ld.shared.f32 	%f34, [_ZZ25execute_8point_fft_sharedPfE1S+16];
	ld.shared.f32 	%f35, [_ZZ25execute_8point_fft_sharedPfE1S+48];
	add.f32 	%f36, %f34, %f35;
	ld.shared.f32 	%f37, [_ZZ25execute_8point_fft_sharedPfE1S+20];
	ld.shared.f32 	%f38, [_ZZ25execute_8point_fft_sharedPfE1S+52];
	add.f32 	%f39, %f37, %f38;
	sub.f32 	%f40, %f37, %f38;
	sub.f32 	%f41, %f35, %f34;
	ld.shared.f32 	%f42, [_ZZ25execute_8point_fft_sharedPfE1S+24];
	ld.shared.f32 	%f43, [_ZZ25execute_8point_fft_sharedPfE1S+56];
	add.f32 	%f44, %f42, %f43;
	ld.shared.f32 	%f45, [_ZZ25execute_8point_fft_sharedPfE1S+28];
	ld.shared.f32 	%f46, [_ZZ25execute_8point_fft_sharedPfE1S+60];
	add.f32 	%f47, %f45, %f46;
	sub.f32 	%f48, %f42, %f43;
	sub.f32 	%f49, %f45, %f46;
	mul.f32 	%f50, %f32, 0f3F3504F3;
	mul.f32 	%f51, %f33, 0f3F3504F3;
	add.f32 	%f52, %f50, %f51;
	sub.f32 	%f53, %f51, %f50;
	mul.f32 	%f54, %f48, 0f3F3504F3;
	mul.f32 	%f55, %f49, 0f3F3504F3;
	sub.f32 	%f56, %f55, %f54;
	neg.f32 	%f57, %f55;
	sub.f32 	%f58, %f57, %f54;
	add.f32 	%f59, %f20, %f36;
	add.f32 	%f60, %f23, %f39;
	sub.f32 	%f61, %f20, %f36;
	sub.f32 	%f62, %f23, %f39;
	add.f32 	%f63, %f28, %f44;
	add.f32 	%f64, %f31, %f47;
	sub.f32 	%f65, %f31, %f47;
	sub.f32 	%f66, %f44, %f28;
	add.f32 	%f67, %f24, %f40;
	add.f32 	%f68, %f25, %f41;
	sub.f32 	%f69, %f24, %f40;
	sub.f32 	%f70, %f25, %f41;
	add.f32 	%f71, %f52, %f56;
	add.f32 	%f72, %f53, %f58;
	sub.f32 	%f73, %f53, %f58;
	sub.f32 	%f74, %f56, %f52;
	add.f32 	%f75, %f59, %f63;
	st.shared.f32 	[%r5], %f75;
	add.f32 	%f76, %f60, %f64;
	st.shared.f32 	[%r5+4], %f76;
	add.f32 	%f77, %f67, %f71;
	st.shared.f32 	[%r5+8], %f77;
	add.f32 	%f78, %f68, %f72;
	st.shared.f32 	[%r5+12], %f78;
	add.f32 	%f79, %f61, %f65;
	st.shared.f32 	[%r5+16], %f79;
	add.f32 	%f80, %f62, %f66;
	st.shared.f32 	[%r5+20], %f80;
	add.f32 	%f81, %f69, %f73;
	st.shared.f32 	[%r5+24], %f81;
	add.f32 	%f82, %f70, %f74;
	st.shared.f32 	[%r5+28], %f82;
	sub.f32 	%f83, %f59, %f63;
	st.shared.f32 	[%r5+32], %f83;
	sub.f32 	%f84, %f60, %f64;
	st.shared.f32 	[%r5+36], %f84;
	sub.f32 	%f85, %f67, %f71;
	st.shared.f32 	[%r5+40], %f85;
	sub.f32 	%f86, %f68, %f72;
	st.shared.f32 	[%r5+44], %f86;
	sub.f32 	%f87, %f61, %f65;
	st.shared.f32 	[%r5+48], %f87;
	sub.f32 	%f88, %f62, %f66;
	st.shared.f32 	[%r5+52], %f88;
	sub.f32 	%f89, %f69, %f73;
	st.shared.f32 	[%r5+56], %f89;
	sub.f32 	%f90, %f70, %f74;
	st.shared.f32 	[%r5+60], %f90;
	st.global.f32 	[%rd4], %f75;
	st.global.f32 	[%rd4+4], %f76;
	st.global.f32 	[%rd4+8], %f77;
	st.global.f32 	[%rd4+12], %f78;
	st.global.f32 	[%rd4+16], %f79;
	st.global.f32 	[%rd4+20], %f80;
	st.global.f32 	[%rd4+24], %f81;
	st.global.f32 	[%rd4+28], %f82;
	st.global.f32 	[%rd4+32], %f83;
	st.global.f32 	[%rd4+36], %f84;
	st.global.f32 	[%rd4+40], %f85;
	st.global.f32 	[%rd4+44], %f86;
	st.global.f32 	[%rd4+48], %f87;
	st.global.f32 	[%rd4+52], %f88;
	st.global.f32 	[%rd4+56], %f89;
	st.global.f32 	[%rd4+60], %f90;
	st.global.f32 	[%rd4+64], %f17;
	ret;

}


// ===== COMPILED SASS (sm_100) =====

	.target	sm_100

	.elftype	@"ET_EXEC"


//--------------------- .note.nv.tkinfo           --------------------------
	.section	.note.nv.tkinfo,"",@"SHT_NOTE"
	.sectionflags	@"SHF_NOTE_NV_TKINFO"
	.tkinfo
        /*0018*/ 	.word	0x00000002
        /*0030*/ 	.string	""
        /*0030*/ 	.string	"ptxas"
        /*0030*/ 	.string	"Cuda compilation tools, release 13.0, V13.0.88"
        /*0030*/ 	.string	"Build cuda_13.0.r13.0/compiler.36424714_0"
        /*0030*/ 	.string	"-arch sm_100 -m 64 "



//--------------------- .note.nv.cuinfo           --------------------------
	.section	.note.nv.cuinfo,"",@"SHT_NOTE"
	.sectionflags	@"SHF_NOTE_NV_CUINFO"
        /*0018*/ 	.short	0x0002
        /*001a*/ 	.short	0x0064
        /*001c*/ 	.short	0x0082
	.zero		2


//--------------------- .nv.info                  --------------------------
	.section	.nv.info,"",@"SHT_CUDA_INFO"
	.align	4


	//----- nvinfo : EIATTR_REGCOUNT
	.align		4
        /*0000*/ 	.byte	0x04, 0x2f
        /*0002*/ 	.short	(.L_1 - .L_0)
	.align		4
.L_0:
        /*0004*/ 	.word	index@(_Z3fftPf)
        /*0008*/ 	.word	0x0000001e


	//----- nvinfo : EIATTR_FRAME_SIZE
	.align		4
.L_1:
        /*000c*/ 	.byte	0x04, 0x11
        /*000e*/ 	.short	(.L_3 - .L_2)
	.align		4
.L_2:
        /*0010*/ 	.word	index@(_Z3fftPf)
        /*0014*/ 	.word	0x00000000


	//----- nvinfo : EIATTR_MIN_STACK_SIZE
	.align		4
.L_3:
        /*0018*/ 	.byte	0x04, 0x12
        /*001a*/ 	.short	(.L_5 - .L_4)
	.align		4
.L_4:
        /*001c*/ 	.word	index@(_Z3fftPf)
        /*0020*/ 	.word	0x00000000
.L_5:


//--------------------- .nv.compat                --------------------------
	.section	.nv.compat,"",@"SHT_CUDA_COMPAT_INFO"
	.align	4
        /*0000*/ 	.byte	0x02, 0x09, 0x00, 0x00, 0x02, 0x02, 0x01, 0x00, 0x02, 0x05, 0x05, 0x00, 0x03, 0x07, 0x01, 0x01
        /*0010*/ 	.byte	0x02, 0x03, 0x00, 0x00, 0x02, 0x06, 0x01, 0x00, 0x04, 0x0b, 0x08, 0x00, 0x09, 0x00, 0x00, 0x00
        /*0020*/ 	.byte	0x00, 0x00, 0x00, 0x00


//--------------------- .nv.info._Z3fftPf         --------------------------
	.section	.nv.info._Z3fftPf,"",@"SHT_CUDA_INFO"
	.sectionflags	@""
	.align	4


	//----- nvinfo : EIATTR_CUDA_API_VERSION
	.align		4
        /*0000*/ 	.byte	0x04, 0x37
        /*0002*/ 	.short	(.L_7 - .L_6)
.L_6:
        /*0004*/ 	.word	0x00000082


	//----- nvinfo : EIATTR_KPARAM_INFO
	.align		4
.L_7:
        /*0008*/ 	.byte	0x04, 0x17
        /*000a*/ 	.short	(.L_9 - .L_8)
.L_8:
        /*000c*/ 	.word	0x00000000
        /*0010*/ 	.short	0x0000
        /*0012*/ 	.short	0x0000
        /*0014*/ 	.byte	0x00, 0xf5, 0x21, 0x00


	//----- nvinfo : EIATTR_SPARSE_MMA_MASK
	.align		4
.L_9:
        /*0018*/ 	.byte	0x03, 0x50
        /*001a*/ 	.short	0x0000


	//----- nvinfo : EIATTR_MAXREG_COUNT
	.align		4
        /*001c*/ 	.byte	0x03, 0x1b
        /*001e*/ 	.short	0x00ff


	//----- nvinfo : EIATTR_MERCURY_ISA_VERSION
	.align		4
        /*0020*/ 	.byte	0x03, 0x5f
        /*0022*/ 	.short	0x0101


	//----- nvinfo : EIATTR_VRC_CTA_INIT_COUNT
	.align		4
        /*0024*/ 	.byte	0x02, 0x4a
	.zero		1
	.zero		1


	//----- nvinfo : EIATTR_EXIT_INSTR_OFFSETS
	.align		4
        /*0028*/ 	.byte	0x04, 0x1c
        /*002a*/ 	.short	(.L_11 - .L_10)


	//   ....[0]....
.L_10:
        /*002c*/ 	.word	0x000006f0


	//----- nvinfo : EIATTR_CBANK_PARAM_SIZE
	.align		4
.L_11:
        /*0030*/ 	.byte	0x03, 0x19
        /*0032*/ 	.short	0x0008


	//----- nvinfo : EIATTR_PARAM_CBANK
	.align		4
        /*0034*/ 	.byte	0x04, 0x0a
        /*0036*/ 	.short	(.L_13 - .L_12)
	.align		4
.L_12:
        /*0038*/ 	.word	index@(.nv.constant0._Z3fftPf)
        /*003c*/ 	.short	0x0380
        /*003e*/ 	.short	0x0008


	//----- nvinfo : EIATTR_SW_WAR
	.align		4
.L_13:
        /*0040*/ 	.byte	0x04, 0x36
        /*0042*/ 	.short	(.L_15 - .L_14)
.L_14:
        /*0044*/ 	.word	0x00000008
.L_15:


//--------------------- .nv.callgraph             --------------------------
	.section	.nv.callgraph,"",@"SHT_CUDA_CALLGRAPH"
	.align	4
	.sectionentsize	8
	.align		4
        /*0000*/ 	.word	0x00000000
	.align		4
        /*0004*/ 	.word	0xffffffff
	.align		4
        /*0008*/ 	.word	0x00000000
	.align		4
        /*000c*/ 	.word	0xfffffffe
	.align		4
        /*0010*/ 	.word	0x00000000
	.align		4
        /*0014*/ 	.word	0xfffffffd
	.align		4
        /*0018*/ 	.word	0x00000000
	.align		4
        /*001c*/ 	.word	0xfffffffc


//--------------------- .text._Z3fftPf            --------------------------
	.section	.text._Z3fftPf,"ax",@progbits
	.align	128
        .global         _Z3fftPf
        .type           _Z3fftPf,@function
        .size           _Z3fftPf,(.L_x_1 - _Z3fftPf)
        .other          _Z3fftPf,@"STO_CUDA_ENTRY STV_DEFAULT"
_Z3fftPf:
.text._Z3fftPf:
[----:B------:R-:W-:Y:S01]  /*0000*/  LDC R1, c[0x0][0x37c] ;  /* 0x0000df00ff017b82 */ /* 0x000fe20000000800 */
[----:B------:R-:W0:Y:S07]  /*0010*/  S2R R2, SR_TID.X ;  /* 0x0000000000027919 */ /* 0x000e2e0000002100 */
[----:B------:R-:W1:Y:S01]  /*0020*/  LDC.64 R20, c[0x0][0x380] ;  /* 0x0000e000ff147b82 */ /* 0x000e620000000a00 */
[----:B------:R-:W2:Y:S01]  /*0030*/  LDCU.64 UR6, c[0x0][0x358] ;  /* 0x00006b00ff0677ac */ /* 0x000ea20008000a00 */
[----:B0-----:R-:W-:-:S05]  /*0040*/  SHF.L.U32 R3, R2, 0x4, RZ ;  /* 0x0000000402037819 */ /* 0x001fca00000006ff */
[----:B-1----:R-:W-:-:S05]  /*0050*/  IMAD.WIDE.U32 R20, R3, 0x4, R20 ;  /* 0x0000000403147825 */ /* 0x002fca00078e0014 */
[----:B--2---:R-:W2:Y:S04]  /*0060*/  LDG.E R4, desc[UR6][R20.64] ;  /* 0x0000000614047981 */ /* 0x004ea8000c1e1900 */
[----:B------:R-:W2:Y:S04]  /*0070*/  LDG.E R5, desc[UR6][R20.64+0x4] ;  /* 0x0000040614057981 */ /* 0x000ea8000c1e1900 */
[----:B------:R-:W2:Y:S04]  /*0080*/  LDG.E R6, desc[UR6][R20.64+0x8] ;  /* 0x0000080614067981 */ /* 0x000ea8000c1e1900 */
[----:B------:R-:W2:Y:S04]  /*0090*/  LDG.E R7, desc[UR6][R20.64+0xc] ;  /* 0x00000c0614077981 */ /* 0x000ea8000c1e1900 */
[----:B------:R-:W3:Y:S04]  /*00a0*/  LDG.E R8, desc[UR6][R20.64+0x10] ;  /* 0x0000100614087981 */ /* 0x000ee8000c1e1900 */
[----:B------:R-:W3:Y:S04]  /*00b0*/  LDG.E R9, desc[UR6][R20.64+0x14] ;  /* 0x0000140614097981 */ /* 0x000ee8000c1e1900 */
[----:B------:R-:W3:Y:S04]  /*00c0*/  LDG.E R10, desc[UR6][R20.64+0x18] ;  /* 0x00001806140a7981 */ /* 0x000ee8000c1e1900 */
[----:B------:R-:W3:Y:S04]  /*00d0*/  LDG.E R11, desc[UR6][R20.64+0x1c] ;  /* 0x00001c06140b7981 */ /* 0x000ee8000c1e1900 */
[----:B------:R-:W4:Y:S04]  /*00e0*/  LDG.E R12, desc[UR6][R20.64+0x20] ;  /* 0x00002006140c7981 */ /* 0x000f28000c1e1900 */
[----:B------:R-:W4:Y:S04]  /*00f0*/  LDG.E R13, desc[UR6][R20.64+0x24] ;  /* 0x00002406140d7981 */ /* 0x000f28000c1e1900 */
[----:B------:R-:W4:Y:S04]  /*0100*/  LDG.E R14, desc[UR6][R20.64+0x28] ;  /* 0x00002806140e7981 */ /* 0x000f28000c1e1900 */
[----:B------:R-:W4:Y:S04]  /*0110*/  LDG.E R15, desc[UR6][R20.64+0x2c] ;  /* 0x00002c06140f7981 */ /* 0x000f28000c1e1900 */
[----:B------:R-:W5:Y:S04]  /*0120*/  LDG.E R16, desc[UR6][R20.64+0x30] ;  /* 0x0000300614107981 */ /* 0x000f68000c1e1900 */
[----:B------:R-:W5:Y:S04]  /*0130*/  LDG.E R17, desc[UR6][R20.64+0x34] ;  /* 0x0000340614117981 */ /* 0x000f68000c1e1900 */
[----:B------:R-:W5:Y:S04]  /*0140*/  LDG.E R18, desc[UR6][R20.64+0x38] ;  /* 0x0000380614127981 */ /* 0x000f68000c1e1900 */
[----:B------:R-:W5:Y:S04]  /*0150*/  LDG.E R19, desc[UR6][R20.64+0x3c] ;  /* 0x00003c0614137981 */ /* 0x000f68000c1e1900 */
[----:B------:R-:W5:Y:S01]  /*0160*/  LDG.E R0, desc[UR6][R20.64+0x40] ;  /* 0x0000400614007981 */ /* 0x000f62000c1e1900 */
[----:B------:R-:W0:Y:S01]  /*0170*/  S2UR UR5, SR_CgaCtaId ;  /* 0x00000000000579c3 */ /* 0x000e220000008800 */
[----:B------:R-:W-:-:S02]  /*0180*/  UMOV UR4, 0x400 ;  /* 0x0000040000047882 */ /* 0x000fc40000000000 */
[----:B0-----:R-:W-:-:S06]  /*0190*/  ULEA UR4, UR5, UR4, 0x18 ;  /* 0x0000000405047291 */ /* 0x001fcc000f8ec0ff */
[----:B------:R-:W-:-:S05]  /*01a0*/  LEA R2, R2, UR4, 0x6 ;  /* 0x0000000402027c11 */ /* 0x000fca000f8e30ff */
[----:B--2---:R-:W-:Y:S04]  /*01b0*/  STS.128 [R2], R4 ;  /* 0x0000000402007388 */ /* 0x004fe80000000c00 */
[----:B---3--:R-:W-:Y:S04]  /*01c0*/  STS.128 [R2+0x10], R8 ;  /* 0x0000100802007388 */ /* 0x008fe80000000c00 */
[----:B----4-:R-:W-:Y:S04]  /*01d0*/  STS.128 [R2+0x20], R12 ;  /* 0x0000200c02007388 */ /* 0x010fe80000000c00 */
[----:B-----5:R-:W-:Y:S04]  /*01e0*/  STS.128 [R2+0x30], R16 ;  /* 0x0000301002007388 */ /* 0x020fe80000000c00 */
[----:B------:R-:W-:Y:S04]  /*01f0*/  STS [R2+0x40], R0 ;  /* 0x0000400002007388 */ /* 0x000fe80000000800 */
[----:B------:R-:W-:Y:S04]  /*0200*/  LDS.128 R4, [UR4] ;  /* 0x00000004ff047984 */ /* 0x000fe80008000c00 */
[----:B------:R-:W0:Y:S04]  /*0210*/  LDS.128 R8, [UR4+0x20] ;  /* 0x00002004ff087984 */ /* 0x000e280008000c00 */
[----:B------:R-:W-:Y:S04]  /*0220*/  LDS.128 R12, [UR4+0x10] ;  /* 0x00001004ff0c7984 */ /* 0x000fe80008000c00 */
[----:B------:R-:W1:Y:S04]  /*0230*/  LDS.128 R16, [UR4+0x30] ;  /* 0x00003004ff107984 */ /* 0x000e680008000c00 */
[----:B------:R2:W-:Y:S01]  /*0240*/  STG.E desc[UR6][R20.64+0x40], R0 ;  /* 0x0000400014007986 */ /* 0x0005e2000c101906 */
[C-C-:B0-----:R-:W-:Y:S01]  /*0250*/  FADD R24, R7.reuse, -R11.reuse ;  /* 0x8000000b07187221 */ /* 0x141fe20000000000 */
[C-C-:B------:R-:W-:Y:S01]  /*0260*/  FADD R23, R4.reuse, R8.reuse ;  /* 0x0000000804177221 */ /* 0x140fe20000000000 */
[----:B------:R-:W-:Y:S01]  /*0270*/  FADD R4, R4, -R8 ;  /* 0x8000000804047221 */ /* 0x000fe20000000000 */
[----:B------:R-:W-:Y:S01]  /*0280*/  FADD R7, R7, R11 ;  /* 0x0000000b07077221 */ /* 0x000fe20000000000 */
[----:B------:R-:W-:Y:S01]  /*0290*/  FMUL R25, R24, 0.70710676908493041992 ;  /* 0x3f3504f318197820 */ /* 0x000fe20000400000 */
[C-C-:B------:R-:W-:Y:S01]  /*02a0*/  FADD R3, R5.reuse, R9.reuse ;  /* 0x0000000905037221 */ /* 0x140fe20000000000 */
[----:B------:R-:W-:Y:S01]  /*02b0*/  FADD R5, R5, -R9 ;  /* 0x8000000905057221 */ /* 0x000fe20000000000 */
[----:B------:R-:W-:Y:S01]  /*02c0*/  FADD R22, R6, -R10 ;  /* 0x8000000a06167221 */ /* 0x000fe20000000000 */
[----:B-1----:R-:W-:Y:S01]  /*02d0*/  FADD R8, R12, R16 ;  /* 0x000000100c087221 */ /* 0x002fe20000000000 */
[C-C-:B------:R-:W-:Y:S01]  /*02e0*/  FADD R11, R14.reuse, R18.reuse ;  /* 0x000000120e0b7221 */ /* 0x140fe20000000000 */
[----:B------:R-:W-:Y:S01]  /*02f0*/  FADD R18, R14, -R18 ;  /* 0x800000120e127221 */ /* 0x000fe20000000000 */
[----:B------:R-:W-:Y:S01]  /*0300*/  FADD R24, R13, R17 ;  /* 0x000000110d187221 */ /* 0x000fe20000000000 */
[----:B--2---:R-:W-:Y:S01]  /*0310*/  FADD R0, -R12, R16 ;  /* 0x000000100c007221 */ /* 0x004fe20000000100 */
[----:B------:R-:W-:Y:S01]  /*0320*/  FADD R14, R15, R19 ;  /* 0x000000130f0e7221 */ /* 0x000fe20000000000 */
[----:B------:R-:W-:Y:S01]  /*0330*/  FADD R9, R13, -R17 ;  /* 0x800000110d097221 */ /* 0x000fe20000000000 */
[C-C-:B------:R-:W-:Y:S01]  /*0340*/  FADD R12, R23.reuse, R8.reuse ;  /* 0x00000008170c7221 */ /* 0x140fe20000000000 */
[----:B------:R-:W-:Y:S01]  /*0350*/  FADD R16, R23, -R8 ;  /* 0x8000000817107221 */ /* 0x000fe20000000000 */
[----:B------:R-:W-:Y:S01]  /*0360*/  FADD R15, R15, -R19 ;  /* 0x800000130f0f7221 */ /* 0x000fe20000000000 */
[----:B------:R-:W-:Y:S01]  /*0370*/  FMUL R8, R18, 0.70710676908493041992 ;  /* 0x3f3504f312087820 */ /* 0x000fe20000400000 */
[C-C-:B------:R-:W-:Y:S01]  /*0380*/  FADD R13, R3.reuse, R24.reuse ;  /* 0x00000018030d7221 */ /* 0x140fe20000000000 */
[----:B------:R-:W-:Y:S01]  /*0390*/  FADD R17, R3, -R24 ;  /* 0x8000001803117221 */ /* 0x000fe20000000000 */
[----:B------:R-:W-:Y:S01]  /*03a0*/  FADD R10, R6, R10 ;  /* 0x0000000a060a7221 */ /* 0x000fe20000000000 */
[C-C-:B------:R-:W-:Y:S01]  /*03b0*/  FADD R24, R7.reuse, R14.reuse ;  /* 0x0000000e07187221 */ /* 0x140fe20000000000 */
[----:B------:R-:W-:Y:S01]  /*03c0*/  FADD R27, R7, -R14 ;  /* 0x8000000e071b7221 */ /* 0x000fe20000000000 */
[----:B------:R-:W-:Y:S01]  /*03d0*/  FFMA R6, R22, 0.70710676908493041992, R25 ;  /* 0x3f3504f316067823 */ /* 0x000fe20000000019 */
[C-C-:B------:R-:W-:Y:S01]  /*03e0*/  FADD R14, R4.reuse, R9.reuse ;  /* 0x00000009040e7221 */ /* 0x140fe20000000000 */
[----:B------:R-:W-:Y:S01]  /*03f0*/  FADD R18, R4, -R9 ;  /* 0x8000000904127221 */ /* 0x000fe20000000000 */
[----:B------:R-:W-:Y:S01]  /*0400*/  FFMA R22, R22, -0.70710676908493041992, R25 ;  /* 0xbf3504f316167823 */ /* 0x000fe20000000019 */
[C-C-:B------:R-:W-:Y:S01]  /*0410*/  FFMA R9, R15.reuse, -0.70710676908493041992, -R8.reuse ;  /* 0xbf3504f30f097823 */ /* 0x140fe20000000808 */
[----:B------:R-:W-:Y:S01]  /*0420*/  FFMA R7, R15, 0.70710676908493041992, -R8 ;  /* 0x3f3504f30f077823 */ /* 0x000fe20000000808 */
[C-C-:B------:R-:W-:Y:S01]  /*0430*/  FADD R15, R5.reuse, R0.reuse ;  /* 0x00000000050f7221 */ /* 0x140fe20000000000 */
[----:B------:R-:W-:Y:S01]  /*0440*/  FADD R19, R5, -R0 ;  /* 0x8000000005137221 */ /* 0x000fe20000000000 */
[----:B------:R-:W-:Y:S01]  /*0450*/  FADD R3, R22, -R9 ;  /* 0x8000000916037221 */ /* 0x000fe20000000000 */
[C-C-:B------:R-:W-:Y:S01]  /*0460*/  FADD R25, R10.reuse, R11.reuse ;  /* 0x0000000b0a197221 */ /* 0x140fe20000000000 */
[----:B------:R-:W-:Y:S01]  /*0470*/  FADD R26, -R10, R11 ;  /* 0x0000000b0a1a7221 */ /* 0x000fe20000000100 */
[C-C-:B------:R-:W-:Y:S01]  /*0480*/  FADD R23, R6.reuse, R7.reuse ;  /* 0x0000000706177221 */ /* 0x140fe20000000000 */
[----:B------:R-:W-:Y:S01]  /*0490*/  FADD R0, -R6, R7 ;  /* 0x0000000706007221 */ /* 0x000fe20000000100 */
[----:B------:R-:W-:Y:S01]  /*04a0*/  FADD R22, R22, R9 ;  /* 0x0000000916167221 */ /* 0x000fe20000000000 */
        /* <DEDUP_REMOVED lines=8> */
[----:B------:R-:W-:Y:S01]  /*0530*/  FADD R16, R16, -R27 ;  /* 0x8000001b10107221 */ /* 0x000fe20000000000 */
[----:B------:R-:W-:Y:S01]  /*0540*/  FADD R17, R17, -R26 ;  /* 0x8000001a11117221 */ /* 0x000fe20000000000 */
[----:B------:R-:W-:Y:S01]  /*0550*/  FADD R12, R12, -R25 ;  /* 0x800000190c0c7221 */ /* 0x000fe20000000000 */
[----:B------:R-:W-:Y:S01]  /*0560*/  FADD R13, R13, -R24 ;  /* 0x800000180d0d7221 */ /* 0x000fe20000000000 */
[----:B------:R-:W-:Y:S01]  /*0570*/  FADD R14, R14, -R23 ;  /* 0x800000170e0e7221 */ /* 0x000fe20000000000 */
[----:B------:R-:W-:Y:S01]  /*0580*/  FADD R15, R15, -R22 ;  /* 0x800000160f0f7221 */ /* 0x000fe20000000000 */
[----:B------:R-:W-:Y:S01]  /*0590*/  FADD R18, R18, -R3 ;  /* 0x8000000312127221 */ /* 0x000fe20000000000 */
[----:B------:R-:W-:Y:S01]  /*05a0*/  FADD R19, R19, -R0 ;  /* 0x8000000013137221 */ /* 0x000fe20000000000 */
[----:B------:R-:W-:Y:S04]  /*05b0*/  STG.E desc[UR6][R20.64+0x10], R4 ;  /* 0x0000100414007986 */ /* 0x000fe8000c101906 */
[----:B------:R-:W-:Y:S04]  /*05c0*/  STG.E desc[UR6][R20.64+0x14], R5 ;  /* 0x0000140514007986 */ /* 0x000fe8000c101906 */
[----:B------:R-:W-:Y:S04]  /*05d0*/  STS.128 [R2+0x10], R4 ;  /* 0x0000100402007388 */ /* 0x000fe80000000c00 */
[----:B------:R-:W-:Y:S04]  /*05e0*/  STG.E desc[UR6][R20.64], R8 ;  /* 0x0000000814007986 */ /* 0x000fe8000c101906 */
[----:B------:R-:W-:Y:S04]  /*05f0*/  STS.128 [R2], R8 ;  /* 0x0000000802007388 */ /* 0x000fe80000000c00 */
[----:B------:R-:W-:Y:S04]  /*0600*/  STG.E desc[UR6][R20.64+0x4], R9 ;  /* 0x0000040914007986 */ /* 0x000fe8000c101906 */
[----:B------:R-:W-:Y:S04]  /*0610*/  STG.E desc[UR6][R20.64+0x20], R12 ;  /* 0x0000200c14007986 */ /* 0x000fe8000c101906 */
[----:B------:R-:W-:Y:S04]  /*0620*/  STG.E desc[UR6][R20.64+0x24], R13 ;  /* 0x0000240d14007986 */ /* 0x000fe8000c101906 */
[----:B------:R-:W-:Y:S04]  /*0630*/  STS.128 [R2+0x20], R12 ;  /* 0x0000200c02007388 */ /* 0x000fe80000000c00 */
[----:B------:R-:W-:Y:S04]  /*0640*/  STG.E desc[UR6][R20.64+0x30], R16 ;  /* 0x0000301014007986 */ /* 0x000fe8000c101906 */
[----:B------:R-:W-:Y:S04]  /*0650*/  STG.E desc[UR6][R20.64+0x34], R17 ;  /* 0x0000341114007986 */ /* 0x000fe8000c101906 */
[----:B------:R-:W-:Y:S04]  /*0660*/  STS.128 [R2+0x30], R16 ;  /* 0x0000301002007388 */ /* 0x000fe80000000c00 */
[----:B------:R-:W-:Y:S04]  /*0670*/  STG.E desc[UR6][R20.64+0x18], R6 ;  /* 0x0000180614007986 */ /* 0x000fe8000c101906 */
[----:B------:R-:W-:Y:S04]  /*0680*/  STG.E desc[UR6][R20.64+0x1c], R7 ;  /* 0x00001c0714007986 */ /* 0x000fe8000c101906 */
[----:B------:R-:W-:Y:S04]  /*0690*/  STG.E desc[UR6][R20.64+0x8], R10 ;  /* 0x0000080a14007986 */ /* 0x000fe8000c101906 */
[----:B------:R-:W-:Y:S04]  /*06a0*/  STG.E desc[UR6][R20.64+0xc], R11 ;  /* 0x00000c0b14007986 */ /* 0x000fe8000c101906 */
[----:B------:R-:W-:Y:S04]  /*06b0*/  STG.E desc[UR6][R20.64+0x28], R14 ;  /* 0x0000280e14007986 */ /* 0x000fe8000c101906 */
[----:B------:R-:W-:Y:S04]  /*06c0*/  STG.E desc[UR6][R20.64+0x2c], R15 ;  /* 0x00002c0f14007986 */ /* 0x000fe8000c101906 */
[----:B------:R-:W-:Y:S04]  /*06d0*/  STG.E desc[UR6][R20.64+0x38], R18 ;  /* 0x0000381214007986 */ /* 0x000fe8000c101906 */
[----:B------:R-:W-:Y:S01]  /*06e0*/  STG.E desc[UR6][R20.64+0x3c], R19 ;  /* 0x00003c1314007986 */ /* 0x000fe2000c101906 */
[----:B------:R-:W-:Y:S05]  /*06f0*/  EXIT ;  /* 0x000000000000794d */ /* 0x000fea0003800000 */
.L_x_0:
[----:B------:R-:W-:-:S00]  /*0700*/  BRA `(.L_x_0) ;  /* 0xfffffffc00fc7947 */ /* 0x000fc0000383ffff */
[----:B------:R-:W-:-:S00]  /*0710*/  NOP ;  /* 0x0000000000007918 */ /* 0x000fc00000000000 */
        /* <DEDUP_REMOVED lines=14> */
.L_x_1:


//--------------------- .nv.shared._Z3fftPf       --------------------------
	.section	.nv.shared._Z3fftPf,"aw",@nobits
	.sectionflags	@""
	.align	4
.nv.shared._Z3fftPf:
	.zero		1088


//--------------------- .nv.shared.reserved.0     --------------------------
	.section	.nv.shared.reserved.0,"aw",@nobits
	.weak		__nv_reservedSMEM_offset_0_alias
	.size		__nv_reservedSMEM_offset_0_alias, 0, 64
	.other		__nv_reservedSMEM_offset_0_alias,@"STO_CUDA_RESERVED_SHARED STV_DEFAULT"
__nv_reservedSMEM_offset_0_alias:
	.zero		0
	.zero		64


//--------------------- .nv.constant0._Z3fftPf    --------------------------
	.section	.nv.constant0._Z3fftPf,"a",@progbits
	.sectionflags	@""
	.align	4
.nv.constant0._Z3fftPf:
	.zero		904


//--------------------- SYMBOLS --------------------------

	.type		.nv.reservedSmem.offset0,@object
	.size		.nv.reservedSmem.offset0,0x4
	.type		.nv.reservedSmem.cap,@object
	.size		.nv.reservedSmem.cap,0x4
